	.headerflags	@"EF_CUDA_TEXMODE_UNIFIED EF_CUDA_64BIT_ADDRESS EF_CUDA_ACCELERATORS EF_CUDA_SM90 EF_CUDA_VIRTUAL_SM(EF_CUDA_SM90)"
	.elftype	@"ET_EXEC"


//--------------------- .nv.info                  --------------------------
	.section	.nv.info,"",@"SHT_CUDA_INFO"
	.align	4


	//----- nvinfo : EIATTR_REGCOUNT
	.align		4
        /*0000*/ 	.byte	0x04, 0x2f
        /*0002*/ 	.short	(.L_3 - .L_2)
	.align		4
.L_2:
        /*0004*/ 	.word	index@(triton_poi_fused__native_batch_norm_legit_no_training_cat_relu_30)
        /*0008*/ 	.word	0x0000001c


	//----- nvinfo : EIATTR_MIN_STACK_SIZE
	.align		4
.L_3:
        /*000c*/ 	.byte	0x04, 0x12
        /*000e*/ 	.short	(.L_5 - .L_4)
	.align		4
.L_4:
        /*0010*/ 	.word	index@(triton_poi_fused__native_batch_norm_legit_no_training_cat_relu_30)
        /*0014*/ 	.word	0x00000000


	//----- nvinfo : EIATTR_FRAME_SIZE
	.align		4
.L_5:
        /*0018*/ 	.byte	0x04, 0x11
        /*001a*/ 	.short	(.L_7 - .L_6)
	.align		4
.L_6:
        /*001c*/ 	.word	index@(triton_poi_fused__native_batch_norm_legit_no_training_cat_relu_30)
        /*0020*/ 	.word	0x00000000


	//----- nvinfo : EIATTR_MIN_STACK_SIZE
	.align		4
.L_7:
        /*0024*/ 	.byte	0x04, 0x12
        /*0026*/ 	.short	(.L_9 - .L_8)
	.align		4
.L_8:
        /*0028*/ 	.word	index@(triton_poi_fused__native_batch_norm_legit_no_training_cat_relu_30)
        /*002c*/ 	.word	0x00000000
.L_9:


//--------------------- .nv.info.triton_poi_fused__native_batch_norm_legit_no_training_cat_relu_30 --------------------------
	.section	.nv.info.triton_poi_fused__native_batch_norm_legit_no_training_cat_relu_30,"",@"SHT_CUDA_INFO"
	.sectionflags	@""
	.align	4


	//----- nvinfo : EIATTR_CUDA_API_VERSION
	.align		4
        /*0000*/ 	.byte	0x04, 0x37
        /*0002*/ 	.short	(.L_11 - .L_10)
.L_10:
        /*0004*/ 	.word	0x0000007c


	//----- nvinfo : EIATTR_KPARAM_INFO
	.align		4
.L_11:
        /*0008*/ 	.byte	0x04, 0x17
        /*000a*/ 	.short	(.L_13 - .L_12)
.L_12:
        /*000c*/ 	.word	0x00000000
        /*0010*/ 	.short	0x0008
        /*0012*/ 	.short	0x0040
        /*0014*/ 	.byte	0x00, 0xf0, 0x11, 0x00


	//----- nvinfo : EIATTR_KPARAM_INFO
	.align		4
.L_13:
        /*0018*/ 	.byte	0x04, 0x17
        /*001a*/ 	.short	(.L_15 - .L_14)
.L_14:
        /*001c*/ 	.word	0x00000000
        /*0020*/ 	.short	0x0007
        /*0022*/ 	.short	0x0038
        /*0024*/ 	.byte	0x00, 0xf4, 0x21, 0x00


	//----- nvinfo : EIATTR_KPARAM_INFO
	.align		4
.L_15:
        /*0028*/ 	.byte	0x04, 0x17
        /*002a*/ 	.short	(.L_17 - .L_16)
.L_16:
        /*002c*/ 	.word	0x00000000
        /*0030*/ 	.short	0x0006
        /*0032*/ 	.short	0x0030
        /*0034*/ 	.byte	0x00, 0xf4, 0x21, 0x00


	//----- nvinfo : EIATTR_KPARAM_INFO
	.align		4
.L_17:
        /*0038*/ 	.byte	0x04, 0x17
        /*003a*/ 	.short	(.L_19 - .L_18)
.L_18:
        /*003c*/ 	.word	0x00000000
        /*0040*/ 	.short	0x0005
        /*0042*/ 	.short	0x0028
        /*0044*/ 	.byte	0x00, 0xf4, 0x21, 0x00


	//----- nvinfo : EIATTR_KPARAM_INFO
	.align		4
.L_19:
        /*0048*/ 	.byte	0x04, 0x17
        /*004a*/ 	.short	(.L_21 - .L_20)
.L_20:
        /*004c*/ 	.word	0x00000000
        /*0050*/ 	.short	0x0004
        /*0052*/ 	.short	0x0020
        /*0054*/ 	.byte	0x00, 0xf4, 0x21, 0x00


	//----- nvinfo : EIATTR_KPARAM_INFO
	.align		4
.L_21:
        /*0058*/ 	.byte	0x04, 0x17
        /*005a*/ 	.short	(.L_23 - .L_22)
.L_22:
        /*005c*/ 	.word	0x00000000
        /*0060*/ 	.short	0x0003
        /*0062*/ 	.short	0x0018
        /*0064*/ 	.byte	0x00, 0xf4, 0x21, 0x00


	//----- nvinfo : EIATTR_KPARAM_INFO
	.align		4
.L_23:
        /*0068*/ 	.byte	0x04, 0x17
        /*006a*/ 	.short	(.L_25 - .L_24)
.L_24:
        /*006c*/ 	.word	0x00000000
        /*0070*/ 	.short	0x0002
        /*0072*/ 	.short	0x0010
        /*0074*/ 	.byte	0x00, 0xf4, 0x21, 0x00


	//----- nvinfo : EIATTR_KPARAM_INFO
	.align		4
.L_25:
        /*0078*/ 	.byte	0x04, 0x17
        /*007a*/ 	.short	(.L_27 - .L_26)
.L_26:
        /*007c*/ 	.word	0x00000000
        /*0080*/ 	.short	0x0001
        /*0082*/ 	.short	0x0008
        /*0084*/ 	.byte	0x00, 0xf4, 0x21, 0x00


	//----- nvinfo : EIATTR_KPARAM_INFO
	.align		4
.L_27:
        /*0088*/ 	.byte	0x04, 0x17
        /*008a*/ 	.short	(.L_29 - .L_28)
.L_28:
        /*008c*/ 	.word	0x00000000
        /*0090*/ 	.short	0x0000
        /*0092*/ 	.short	0x0000
        /*0094*/ 	.byte	0x00, 0xf4, 0x21, 0x00


	//----- nvinfo : EIATTR_SPARSE_MMA_MASK
	.align		4
.L_29:
        /*0098*/ 	.byte	0x03, 0x50
        /*009a*/ 	.short	0x0000


	//----- nvinfo : EIATTR_MAXREG_COUNT
	.align		4
        /*009c*/ 	.byte	0x03, 0x1b
        /*009e*/ 	.short	0x00ff


	//----- nvinfo : EIATTR_EXIT_INSTR_OFFSETS
	.align		4
        /*00a0*/ 	.byte	0x04, 0x1c
        /*00a2*/ 	.short	(.L_31 - .L_30)


	//   ....[0]....
.L_30:
        /*00a4*/ 	.word	0x00000680


	//   ....[1]....
        /*00a8*/ 	.word	0x000006a0


	//----- nvinfo : EIATTR_REQNTID
	.align		4
.L_31:
        /*00ac*/ 	.byte	0x04, 0x10
        /*00ae*/ 	.short	(.L_33 - .L_32)
.L_32:
        /*00b0*/ 	.word	0x00000080
        /*00b4*/ 	.word	0x00000001
        /*00b8*/ 	.word	0x00000001


	//----- nvinfo : EIATTR_CBANK_PARAM_SIZE
	.align		4
.L_33:
        /*00bc*/ 	.byte	0x03, 0x19
        /*00be*/ 	.short	0x0044


	//----- nvinfo : EIATTR_PARAM_CBANK
	.align		4
        /*00c0*/ 	.byte	0x04, 0x0a
        /*00c2*/ 	.short	(.L_35 - .L_34)
	.align		4
.L_34:
        /*00c4*/ 	.word	index@(.nv.constant0.triton_poi_fused__native_batch_norm_legit_no_training_cat_relu_30)
        /*00c8*/ 	.short	0x0210
        /*00ca*/ 	.short	0x0044


	//----- nvinfo : EIATTR_SW_WAR
	.align		4
.L_35:
        /*00cc*/ 	.byte	0x04, 0x36
        /*00ce*/ 	.short	(.L_37 - .L_36)
.L_36:
        /*00d0*/ 	.word	0x00000008
.L_37:


//--------------------- .nv.callgraph             --------------------------
	.section	.nv.callgraph,"",@"SHT_CUDA_CALLGRAPH"
	.align	4
	.sectionentsize	8
	.align		4
        /*0000*/ 	.word	0x00000000
	.align		4
        /*0004*/ 	.word	0xffffffff
	.align		4
        /*0008*/ 	.word	0x00000000
	.align		4
        /*000c*/ 	.word	0xfffffffe
	.align		4
        /*0010*/ 	.word	0x00000000
	.align		4
        /*0014*/ 	.word	0xfffffffd
	.align		4
        /*0018*/ 	.word	0x00000000
	.align		4
        /*001c*/ 	.word	0xfffffffc


//--------------------- .nv.constant4             --------------------------
	.section	.nv.constant4,"a",@progbits
	.align	8
	.align		8
.nv.constant4:
        /*0000*/ 	.dword	_$_str
	.align		8
        /*0008*/ 	.dword	_$_str_$_2


//--------------------- .text.triton_poi_fused__native_batch_norm_legit_no_training_cat_relu_30 --------------------------
	.section	.text.triton_poi_fused__native_batch_norm_legit_no_training_cat_relu_30,"ax",@progbits
	.align	128
        .global         triton_poi_fused__native_batch_norm_legit_no_training_cat_relu_30
        .type           triton_poi_fused__native_batch_norm_legit_no_training_cat_relu_30,@function
        .size           triton_poi_fused__native_batch_norm_legit_no_training_cat_relu_30,(.L_x_1 - triton_poi_fused__native_batch_norm_legit_no_training_cat_relu_30)
        .other          triton_poi_fused__native_batch_norm_legit_no_training_cat_relu_30,@"STO_CUDA_ENTRY STV_DEFAULT"
triton_poi_fused__native_batch_norm_legit_no_training_cat_relu_30:
.text.triton_poi_fused__native_batch_norm_legit_no_training_cat_relu_30:
[----:B------:R-:W0:Y:S01]  /*0000*/  LDC R1, c[0x0][0x28] ;  /* 0x00000a00ff017b82 */ /* 0x000e220000000800 */
[----:B------:R-:W1:Y:S07]  /*0010*/  S2R R0, SR_TID.X ;  /* 0x0000000000007919 */ /* 0x000e6e0000002100 */
[----:B------:R-:W2:Y:S01]  /*0020*/  LDC.64 R4, c[0x0][0x228] ;  /* 0x00008a00ff047b82 */ /* 0x000ea20000000a00 */
[----:B------:R-:W-:Y:S01]  /*0030*/  IMAD.MOV.U32 R6, RZ, RZ, RZ ;  /* 0x000000ffff067224 */ /* 0x000fe200078e00ff */
[----:B------:R-:W-:Y:S01]  /*0040*/  ULDC.64 UR4, c[0x0][0x208] ;  /* 0x0000820000047ab9 */ /* 0x000fe20000000a00 */
[----:B------:R-:W3:Y:S01]  /*0050*/  S2R R3, SR_CTAID.X ;  /* 0x0000000000037919 */ /* 0x000ee20000002500 */
[----:B------:R-:W-:Y:S01]  /*0060*/  HFMA2.MMA R10, -RZ, RZ, 0, 0 ;  /* 0x00000000ff0a7435 */ /* 0x000fe200000001ff */
[----:B------:R-:W-:-:S03]  /*0070*/  ULDC.64 UR6, c[0x0][0x218] ;  /* 0x0000860000067ab9 */ /* 0x000fc60000000a00 */
[----:B------:R-:W4:Y:S01]  /*0080*/  LDC.64 R14, c[0x0][0x220] ;  /* 0x00008800ff0e7b82 */ /* 0x000f220000000a00 */
[----:B-1----:R-:W-:-:S05]  /*0090*/  IMAD.SHL.U32 R0, R0, 0x2, RZ ;  /* 0x0000000200007824 */ /* 0x002fca00078e00ff */
[----:B------:R-:W-:-:S05]  /*00a0*/  LOP3.LUT R0, R0, 0xfe, RZ, 0xc0, !PT ;  /* 0x000000fe00007812 */ /* 0x000fca00078ec0ff */
[----:B---3--:R-:W-:-:S05]  /*00b0*/  IMAD R0, R3, 0x100, R0 ;  /* 0x0000010003007824 */ /* 0x008fca00078e0200 */
[----:B------:R-:W-:Y:S02]  /*00c0*/  SHF.R.S32.HI R3, RZ, 0x1f, R0 ;  /* 0x0000001fff037819 */ /* 0x000fe40000011400 */
[----:B------:R-:W-:Y:S02]  /*00d0*/  ISETP.GE.AND P0, PT, R0, 0x2980, PT ;  /* 0x000029800000780c */ /* 0x000fe40003f06270 */
[----:B------:R-:W-:-:S04]  /*00e0*/  LEA.HI R3, R3, R0, RZ, 0x4 ;  /* 0x0000000003037211 */ /* 0x000fc800078f20ff */
[----:B------:R-:W-:-:S05]  /*00f0*/  SHF.R.S32.HI R11, RZ, 0x4, R3 ;  /* 0x00000004ff0b7819 */ /* 0x000fca0000011403 */
[----:B------:R-:W-:-:S05]  /*0100*/  IMAD.HI R2, R11, 0x3159721f, RZ ;  /* 0x3159721f0b027827 */ /* 0x000fca00078e02ff */
[----:B------:R-:W-:-:S04]  /*0110*/  SHF.R.U32.HI R7, RZ, 0x1f, R2 ;  /* 0x0000001fff077819 */ /* 0x000fc80000011602 */
[----:B------:R-:W-:-:S05]  /*0120*/  LEA.HI.SX32 R2, R2, R7, 0x1b ;  /* 0x0000000702027211 */ /* 0x000fca00078fdaff */
[----:B------:R-:W-:-:S04]  /*0130*/  IMAD R11, R2, -0xa6, R11 ;  /* 0xffffff5a020b7824 */ /* 0x000fc800078e020b */
[----:B--2---:R-:W-:-:S05]  /*0140*/  IMAD.WIDE R4, R11, 0x4, R4 ;  /* 0x000000040b047825 */ /* 0x004fca00078e0204 */
[----:B------:R-:W2:Y:S01]  /*0150*/  @!P0 LDG.E.EL R6, desc[UR4][R4.64] ;  /* 0x0000000404068981 */ /* 0x000ea2000c2e1900 */
[----:B------:R-:W-:-:S03]  /*0160*/  IMAD.HI R2, R0, 0x3159721f, RZ ;  /* 0x3159721f00027827 */ /* 0x000fc600078e02ff */
[----:B------:R1:W3:Y:S01]  /*0170*/  @!P0 LDG.E.EL R10, desc[UR4][R4.64] ;  /* 0x00000004040a8981 */ /* 0x0002e2000c2e1900 */
[----:B------:R-:W-:Y:S01]  /*0180*/  IMAD.SHL.U32 R8, R11, 0x10, RZ ;  /* 0x000000100b087824 */ /* 0x000fe200078e00ff */
[----:B------:R-:W-:-:S04]  /*0190*/  SHF.R.U32.HI R7, RZ, 0x1f, R2 ;  /* 0x0000001fff077819 */ /* 0x000fc80000011602 */
[----:B------:R-:W-:Y:S02]  /*01a0*/  LEA.HI.SX32 R17, R2, R7, 0x17 ;  /* 0x0000000702117211 */ /* 0x000fe400078fbaff */
[----:B------:R-:W-:Y:S02]  /*01b0*/  LOP3.LUT R7, R3, 0xfffffff0, RZ, 0xc0, !PT ;  /* 0xfffffff003077812 */ /* 0x000fe400078ec0ff */
[----:B------:R-:W5:Y:S01]  /*01c0*/  LDC.64 R2, c[0x0][0x210] ;  /* 0x00008400ff027b82 */ /* 0x000f620000000a00 */
[C---:B------:R-:W-:Y:S02]  /*01d0*/  IMAD R9, R17.reuse, 0xc0, RZ ;  /* 0x000000c011097824 */ /* 0x040fe400078e02ff */
[----:B------:R-:W-:Y:S02]  /*01e0*/  IMAD.IADD R7, R0, 0x1, -R7 ;  /* 0x0000000100077824 */ /* 0x000fe400078e0a07 */
[----:B-1----:R-:W-:Y:S01]  /*01f0*/  IMAD R4, R17, -0xa60, R0 ;  /* 0xfffff5a011047824 */ /* 0x002fe200078e0200 */
[----:B------:R-:W-:-:S02]  /*0200*/  SHF.R.S32.HI R13, RZ, 0x1f, R9 ;  /* 0x0000001fff0d7819 */ /* 0x000fc40000011409 */
[----:B------:R-:W-:Y:S01]  /*0210*/  IADD3 R18, P1, P2, R8, R7, R9 ;  /* 0x0000000708127210 */ /* 0x000fe20007a3e009 */
[----:B------:R-:W-:Y:S01]  /*0220*/  IMAD R25, R17, 0x9a0, R4 ;  /* 0x000009a011197824 */ /* 0x000fe200078e0204 */
[----:B------:R-:W-:Y:S02]  /*0230*/  SHF.R.S32.HI R8, RZ, 0x1f, R8 ;  /* 0x0000001fff087819 */ /* 0x000fe40000011408 */
[----:B------:R-:W-:Y:S02]  /*0240*/  CS2R R4, SRZ ;  /* 0x0000000000047805 */ /* 0x000fe4000001ff00 */
[----:B------:R-:W-:Y:S02]  /*0250*/  SHF.R.S32.HI R7, RZ, 0x1f, R7 ;  /* 0x0000001fff077819 */ /* 0x000fe40000011407 */
[----:B------:R-:W-:Y:S02]  /*0260*/  LEA R16, P3, R18, UR6, 0x2 ;  /* 0x0000000612107c11 */ /* 0x000fe4000f8610ff */
[----:B------:R-:W-:-:S02]  /*0270*/  IADD3.X R7, R8, R7, R13, P1, P2 ;  /* 0x0000000708077210 */ /* 0x000fc40000fe440d */
[----:B------:R-:W1:Y:S01]  /*0280*/  LDC.64 R12, c[0x0][0x230] ;  /* 0x00008c00ff0c7b82 */ /* 0x000e620000000a00 */
[C---:B------:R-:W-:Y:S02]  /*0290*/  ISETP.GE.AND P2, PT, R11.reuse, 0x9a, PT ;  /* 0x0000009a0b00780c */ /* 0x040fe40003f46270 */
[----:B------:R-:W-:Y:S02]  /*02a0*/  ISETP.GT.AND P1, PT, R11, 0x99, !P0 ;  /* 0x000000990b00780c */ /* 0x000fe40004724270 */
[----:B------:R-:W-:Y:S01]  /*02b0*/  ISETP.LT.AND P4, PT, R0, 0x2980, !P2 ;  /* 0x000029800000780c */ /* 0x000fe20005781270 */
[----:B-----5:R-:W-:Y:S01]  /*02c0*/  IMAD.WIDE R24, R25, 0x4, R2 ;  /* 0x0000000419187825 */ /* 0x020fe200078e0202 */
[----:B------:R-:W-:Y:S01]  /*02d0*/  CS2R R2, SRZ ;  /* 0x0000000000027805 */ /* 0x000fe2000001ff00 */
[----:B------:R-:W5:Y:S01]  /*02e0*/  LDC.64 R8, c[0x0][0x238] ;  /* 0x00008e00ff087b82 */ /* 0x000f620000000a00 */
[----:B------:R-:W-:Y:S01]  /*02f0*/  LEA.HI.X R17, R18, UR7, R7, 0x2, P3 ;  /* 0x0000000712117c11 */ /* 0x000fe200098f1407 */
[----:B----4-:R-:W-:Y:S01]  /*0300*/  IMAD.WIDE R22, R11, 0x4, R14 ;  /* 0x000000040b167825 */ /* 0x010fe200078e020e */
[----:B------:R-:W-:-:S02]  /*0310*/  MOV R7, RZ ;  /* 0x000000ff00077202 */ /* 0x000fc40000000f00 */
[----:B------:R-:W-:-:S03]  /*0320*/  CS2R R14, SRZ ;  /* 0x00000000000e7805 */ /* 0x000fc6000001ff00 */
[----:B------:R-:W4:Y:S04]  /*0330*/  @P1 LDG.E.64 R4, desc[UR4][R16.64+-0x2680] ;  /* 0xffd9800410041981 */ /* 0x000f28000c1e1b00 */
[----:B------:R-:W4:Y:S01]  /*0340*/  @P4 LDG.E.64 R2, desc[UR4][R24.64] ;  /* 0x0000000418024981 */ /* 0x000f22000c1e1b00 */
[----:B-1----:R-:W-:-:S03]  /*0350*/  IMAD.WIDE R12, R11, 0x4, R12 ;  /* 0x000000040b0c7825 */ /* 0x002fc600078e020c */
[----:B------:R-:W4:Y:S04]  /*0360*/  @!P0 LDG.E.EL R7, desc[UR4][R22.64] ;  /* 0x0000000416078981 */ /* 0x000f28000c2e1900 */
[----:B------:R-:W4:Y:S01]  /*0370*/  @!P0 LDG.E.EL R14, desc[UR4][R22.64] ;  /* 0x00000004160e8981 */ /* 0x000f22000c2e1900 */
[----:B-----5:R-:W-:Y:S01]  /*0380*/  IMAD.WIDE R8, R11, 0x4, R8 ;  /* 0x000000040b087825 */ /* 0x020fe200078e0208 */
[----:B------:R-:W-:-:S03]  /*0390*/  HFMA2.MMA R11, -RZ, RZ, 0, 0 ;  /* 0x00000000ff0b7435 */ /* 0x000fc600000001ff */
[----:B------:R-:W-:Y:S01]  /*03a0*/  IMAD.MOV.U32 R20, RZ, RZ, RZ ;  /* 0x000000ffff147224 */ /* 0x000fe200078e00ff */
[----:B------:R-:W5:Y:S01]  /*03b0*/  @!P0 LDG.E.EL R15, desc[UR4][R8.64] ;  /* 0x00000004080f8981 */ /* 0x000f62000c2e1900 */
[----:B------:R-:W-:-:S04]  /*03c0*/  IMAD.MOV.U32 R18, RZ, RZ, RZ ;  /* 0x000000ffff127224 */ /* 0x000fc800078e00ff */
[----:B------:R-:W5:Y:S04]  /*03d0*/  @!P0 LDG.E.EL R20, desc[UR4][R12.64] ;  /* 0x000000040c148981 */ /* 0x000f68000c2e1900 */
[----:B------:R1:W5:Y:S04]  /*03e0*/  @!P0 LDG.E.EL R18, desc[UR4][R12.64] ;  /* 0x000000040c128981 */ /* 0x000368000c2e1900 */
[----:B------:R1:W5:Y:S01]  /*03f0*/  @!P0 LDG.E.EL R11, desc[UR4][R8.64] ;  /* 0x00000004080b8981 */ /* 0x000362000c2e1900 */
[----:B------:R-:W-:Y:S01]  /*0400*/  IMAD.MOV.U32 R21, RZ, RZ, 0x3e800000 ;  /* 0x3e800000ff157424 */ /* 0x000fe200078e00ff */
[----:B01----:R-:W0:Y:S08]  /*0410*/  LDC.64 R12, c[0x0][0x240] ;  /* 0x00009000ff0c7b82 */ /* 0x003e300000000a00 */
[----:B------:R-:W1:Y:S01]  /*0420*/  LDC.64 R8, c[0x0][0x248] ;  /* 0x00009200ff087b82 */ /* 0x000e620000000a00 */
[----:B0-----:R-:W-:-:S04]  /*0430*/  IMAD.WIDE R12, R0, 0x4, R12 ;  /* 0x00000004000c7825 */ /* 0x001fc800078e020c */
[----:B-1----:R-:W-:-:S04]  /*0440*/  IMAD.WIDE R8, R0, 0x4, R8 ;  /* 0x0000000400087825 */ /* 0x002fc800078e0208 */
[----:B--2---:R-:W-:-:S04]  /*0450*/  FADD R6, R6, 9.9999997473787516356e-06 ;  /* 0x3727c5ac06067421 */ /* 0x004fc80000000000 */
[----:B------:R-:W0:Y:S01]  /*0460*/  MUFU.SQRT R16, R6 ;  /* 0x0000000600107308 */ /* 0x000e220000002000 */
[----:B---3--:R-:W-:-:S07]  /*0470*/  FADD R10, R10, 9.9999997473787516356e-06 ;  /* 0x3727c5ac0a0a7421 */ /* 0x008fce0000000000 */
[----:B------:R-:W1:Y:S01]  /*0480*/  MUFU.SQRT R17, R10 ;  /* 0x0000000a00117308 */ /* 0x000e620000002000 */
[C---:B0-----:R-:W-:Y:S02]  /*0490*/  FSETP.GT.AND P6, PT, R16.reuse, 8.50705917302346158658e+37, PT ;  /* 0x7e8000001000780b */ /* 0x041fe40003fc4000 */
[----:B------:R-:W-:Y:S02]  /*04a0*/  FSETP.GEU.AND P3, PT, R16, 1.175494350822287508e-38, PT ;  /* 0x008000001000780b */ /* 0x000fe40003f6e000 */
[----:B------:R-:W-:Y:S02]  /*04b0*/  FSEL R19, R21, 1, P6 ;  /* 0x3f80000015137808 */ /* 0x000fe40003000000 */
[----:B-1----:R-:W-:-:S07]  /*04c0*/  FSETP.GT.AND P5, PT, R17, 8.50705917302346158658e+37, PT ;  /* 0x7e8000001100780b */ /* 0x002fce0003fa4000 */
[----:B------:R-:W-:Y:S01]  /*04d0*/  @P6 FMUL R16, R16, 0.25 ;  /* 0x3e80000010106820 */ /* 0x000fe20000400000 */
[----:B------:R-:W-:-:S03]  /*04e0*/  FSETP.GEU.AND P6, PT, R17, 1.175494350822287508e-38, PT ;  /* 0x008000001100780b */ /* 0x000fc60003fce000 */
[----:B------:R-:W-:Y:S02]  /*04f0*/  @!P3 FMUL R16, R16, 16777216 ;  /* 0x4b8000001010b820 */ /* 0x000fe40000400000 */
[----:B------:R-:W-:-:S08]  /*0500*/  @P5 FMUL R17, R17, 0.25 ;  /* 0x3e80000011115820 */ /* 0x000fd00000400000 */
[----:B------:R-:W-:Y:S01]  /*0510*/  @!P6 FMUL R17, R17, 16777216 ;  /* 0x4b8000001111e820 */ /* 0x000fe20000400000 */
[----:B------:R-:W0:Y:S01]  /*0520*/  MUFU.RCP R16, R16 ;  /* 0x0000001000107308 */ /* 0x000e220000001000 */
[----:B------:R-:W-:-:S07]  /*0530*/  FSEL R6, R21, 1, P5 ;  /* 0x3f80000015067808 */ /* 0x000fce0002800000 */
[----:B------:R-:W1:Y:S01]  /*0540*/  MUFU.RCP R17, R17 ;  /* 0x0000001100117308 */ /* 0x000e620000001000 */
[----:B----4-:R-:W-:Y:S02]  /*0550*/  SEL R2, R2, RZ, P4 ;  /* 0x000000ff02027207 */ /* 0x010fe40002000000 */
[----:B------:R-:W-:Y:S01]  /*0560*/  SEL R3, R3, RZ, P4 ;  /* 0x000000ff03037207 */ /* 0x000fe20002000000 */
[----:B------:R-:W-:Y:S01]  /*0570*/  @!P3 FMUL R19, R19, 16777216 ;  /* 0x4b8000001313b820 */ /* 0x000fe20000400000 */
[----:B------:R-:W-:Y:S01]  /*0580*/  @P2 SEL R2, R4, RZ, P1 ;  /* 0x000000ff04022207 */ /* 0x000fe20000800000 */
[----:B------:R-:W-:Y:S01]  /*0590*/  @!P6 FMUL R6, R6, 16777216 ;  /* 0x4b8000000606e820 */ /* 0x000fe20000400000 */
[----:B------:R-:W-:Y:S01]  /*05a0*/  @P2 SEL R3, R5, RZ, P1 ;  /* 0x000000ff05032207 */ /* 0x000fe20000800000 */
[----:B0-----:R-:W-:Y:S02]  /*05b0*/  FMUL R16, R16, R19 ;  /* 0x0000001310107220 */ /* 0x001fe40000400000 */
[----:B------:R-:W-:-:S02]  /*05c0*/  FADD R7, R2, -R7 ;  /* 0x8000000702077221 */ /* 0x000fc40000000000 */
[----:B------:R-:W-:Y:S01]  /*05d0*/  FADD R14, R3, -R14 ;  /* 0x8000000e030e7221 */ /* 0x000fe20000000000 */
[----:B-1----:R-:W-:Y:S01]  /*05e0*/  FMUL R17, R17, R6 ;  /* 0x0000000611117220 */ /* 0x002fe20000400000 */
[----:B------:R-:W-:-:S03]  /*05f0*/  FMUL R16, R7, R16 ;  /* 0x0000001007107220 */ /* 0x000fc60000400000 */
[----:B------:R-:W-:Y:S01]  /*0600*/  FMUL R14, R14, R17 ;  /* 0x000000110e0e7220 */ /* 0x000fe20000400000 */
[----:B-----5:R-:W-:Y:S01]  /*0610*/  FFMA R15, R16, R20, R15 ;  /* 0x00000014100f7223 */ /* 0x020fe2000000000f */
[----:B------:R0:W-:Y:S02]  /*0620*/  @!P0 STG.E.64 desc[UR4][R12.64], R2 ;  /* 0x000000020c008986 */ /* 0x0001e4000c101b04 */
[----:B------:R-:W-:Y:S02]  /*0630*/  FFMA R11, R14, R18, R11 ;  /* 0x000000120e0b7223 */ /* 0x000fe4000000000b */
[----:B------:R-:W-:-:S03]  /*0640*/  FSETP.GEU.AND P1, PT, R15, RZ, PT ;  /* 0x000000ff0f00720b */ /* 0x000fc60003f2e000 */
[----:B------:R-:W-:Y:S02]  /*0650*/  FSETP.GEU.AND P2, PT, R11, RZ, PT ;  /* 0x000000ff0b00720b */ /* 0x000fe40003f4e000 */
[----:B------:R-:W-:Y:S02]  /*0660*/  FSEL R10, R15, RZ, P1 ;  /* 0x000000ff0f0a7208 */ /* 0x000fe40000800000 */
[----:B------:R-:W-:Y:S01]  /*0670*/  FSEL R11, R11, RZ, P2 ;  /* 0x000000ff0b0b7208 */ /* 0x000fe20001000000 */
[----:B0-----:R-:W-:Y:S08]  /*0680*/  @P0 EXIT ;  /* 0x000000000000094d */ /* 0x001ff00003800000 */
[----:B------:R-:W-:Y:S01]  /*0690*/  STG.E.64 desc[UR4][R8.64], R10 ;  /* 0x0000000a08007986 */ /* 0x000fe2000c101b04 */
[----:B------:R-:W-:Y:S05]  /*06a0*/  EXIT ;  /* 0x000000000000794d */ /* 0x000fea0003800000 */
.L_x_0:
[----:B------:R-:W-:-:S00]  /*06b0*/  BRA `(.L_x_0) ;  /* 0xfffffffc00fc7947 */ /* 0x000fc0000383ffff */
[----:B------:R-:W-:-:S00]  /*06c0*/  NOP ;  /* 0x0000000000007918 */ /* 0x000fc00000000000 */
        /* <DEDUP_REMOVED lines=11> */
.L_x_1:


//--------------------- .nv.global.init           --------------------------
	.section	.nv.global.init,"aw",@progbits
.nv.global.init:
	.type		_$_str,@object
	.size		_$_str,(_$_str_$_2 - _$_str)
_$_str:
        /*0000*/ 	.byte	0x5f, 0x5f, 0x43, 0x55, 0x44, 0x41, 0x5f, 0x46, 0x54, 0x5a, 0x00
	.type		_$_str_$_2,@object
	.size		_$_str_$_2,(.L_1 - _$_str_$_2)
_$_str_$_2:
        /*000b*/ 	.byte	0x5f, 0x5f, 0x43, 0x55, 0x44, 0x41, 0x5f, 0x50, 0x52, 0x45, 0x43, 0x5f, 0x53, 0x51, 0x52, 0x54
        /*001b*/ 	.byte	0x00
.L_1:


//--------------------- .nv.constant0.triton_poi_fused__native_batch_norm_legit_no_training_cat_relu_30 --------------------------
	.section	.nv.constant0.triton_poi_fused__native_batch_norm_legit_no_training_cat_relu_30,"a",@progbits
	.sectionflags	@""
	.align	4
.nv.constant0.triton_poi_fused__native_batch_norm_legit_no_training_cat_relu_30:
	.zero		596
